//
// Generated by NVIDIA NVVM Compiler
//
// Compiler Build ID: CL-36424714
// Cuda compilation tools, release 13.0, V13.0.88
// Based on NVVM 20.0.0
//

.version 9.0
.target sm_100
.address_size 64

	// .globl	_Z6offsetPdi

.visible .entry _Z6offsetPdi(
	.param .u64 .ptr .align 1 _Z6offsetPdi_param_0,
	.param .u32 _Z6offsetPdi_param_1
)
{
	.reg .b32 	%r<7>;
	.reg .b64 	%rd<5>;
	.reg .b64 	%fd<3>;

	ld.param.u64 	%rd1, [_Z6offsetPdi_param_0];
	ld.param.u32 	%r1, [_Z6offsetPdi_param_1];
	cvta.to.global.u64 	%rd2, %rd1;
	mov.u32 	%r2, %ntid.x;
	mov.u32 	%r3, %ctaid.x;
	mov.u32 	%r4, %tid.x;
	mad.lo.s32 	%r5, %r2, %r3, %r4;
	add.s32 	%r6, %r5, %r1;
	mul.wide.s32 	%rd3, %r6, 8;
	add.s64 	%rd4, %rd2, %rd3;
	ld.global.f64 	%fd1, [%rd4];
	add.f64 	%fd2, %fd1, 0d3FF0000000000000;
	st.global.f64 	[%rd4], %fd2;
	ret;

}
	// .globl	_Z6stridePdi
.visible .entry _Z6stridePdi(
	.param .u64 .ptr .align 1 _Z6stridePdi_param_0,
	.param .u32 _Z6stridePdi_param_1
)
{
	.reg .b32 	%r<7>;
	.reg .b64 	%rd<5>;
	.reg .b64 	%fd<3>;

	ld.param.u64 	%rd1, [_Z6stridePdi_param_0];
	ld.param.u32 	%r1, [_Z6stridePdi_param_1];
	cvta.to.global.u64 	%rd2, %rd1;
	mov.u32 	%r2, %ntid.x;
	mov.u32 	%r3, %ctaid.x;
	mov.u32 	%r4, %tid.x;
	mad.lo.s32 	%r5, %r2, %r3, %r4;
	mul.lo.s32 	%r6, %r1, %r5;
	mul.wide.s32 	%rd3, %r6, 8;
	add.s64 	%rd4, %rd2, %rd3;
	ld.global.f64 	%fd1, [%rd4];
	add.f64 	%fd2, %fd1, 0d3FF0000000000000;
	st.global.f64 	[%rd4], %fd2;
	ret;

}


// ===== COMPILED SASS (sm_100) =====

	.target	sm_100

	.elftype	@"ET_EXEC"


//--------------------- .note.nv.tkinfo           --------------------------
	.section	.note.nv.tkinfo,"",@"SHT_NOTE"
	.sectionflags	@"SHF_NOTE_NV_TKINFO"
	.tkinfo
        /*0018*/ 	.word	0x00000002
        /*0030*/ 	.string	""
        /*0030*/ 	.string	"ptxas"
        /*0030*/ 	.string	"Cuda compilation tools, release 13.0, V13.0.88"
        /*0030*/ 	.string	"Build cuda_13.0.r13.0/compiler.36424714_0"
        /*0030*/ 	.string	"-arch sm_100 -m 64 "



//--------------------- .note.nv.cuinfo           --------------------------
	.section	.note.nv.cuinfo,"",@"SHT_NOTE"
	.sectionflags	@"SHF_NOTE_NV_CUINFO"
        /*0018*/ 	.short	0x0002
        /*001a*/ 	.short	0x0064
        /*001c*/ 	.short	0x0082
	.zero		2


//--------------------- .nv.info                  --------------------------
	.section	.nv.info,"",@"SHT_CUDA_INFO"
	.align	4


	//----- nvinfo : EIATTR_REGCOUNT
	.align		4
        /*0000*/ 	.byte	0x04, 0x2f
        /*0002*/ 	.short	(.L_1 - .L_0)
	.align		4
.L_0:
        /*0004*/ 	.word	index@(_Z6offsetPdi)
        /*0008*/ 	.word	0x00000008


	//----- nvinfo : EIATTR_FRAME_SIZE
	.align		4
.L_1:
        /*000c*/ 	.byte	0x04, 0x11
        /*000e*/ 	.short	(.L_3 - .L_2)
	.align		4
.L_2:
        /*0010*/ 	.word	index@(_Z6offsetPdi)
        /*0014*/ 	.word	0x00000000


	//----- nvinfo : EIATTR_REGCOUNT
	.align		4
.L_3:
        /*0018*/ 	.byte	0x04, 0x2f
        /*001a*/ 	.short	(.L_5 - .L_4)
	.align		4
.L_4:
        /*001c*/ 	.word	index@(_Z6stridePdi)
        /*0020*/ 	.word	0x00000008


	//----- nvinfo : EIATTR_FRAME_SIZE
	.align		4
.L_5:
        /*0024*/ 	.byte	0x04, 0x11
        /*0026*/ 	.short	(.L_7 - .L_6)
	.align		4
.L_6:
        /*0028*/ 	.word	index@(_Z6stridePdi)
        /*002c*/ 	.word	0x00000000


	//----- nvinfo : EIATTR_MIN_STACK_SIZE
	.align		4
.L_7:
        /*0030*/ 	.byte	0x04, 0x12
        /*0032*/ 	.short	(.L_9 - .L_8)
	.align		4
.L_8:
        /*0034*/ 	.word	index@(_Z6stridePdi)
        /*0038*/ 	.word	0x00000000


	//----- nvinfo : EIATTR_MIN_STACK_SIZE
	.align		4
.L_9:
        /*003c*/ 	.byte	0x04, 0x12
        /*003e*/ 	.short	(.L_11 - .L_10)
	.align		4
.L_10:
        /*0040*/ 	.word	index@(_Z6offsetPdi)
        /*0044*/ 	.word	0x00000000
.L_11:


//--------------------- .nv.compat                --------------------------
	.section	.nv.compat,"",@"SHT_CUDA_COMPAT_INFO"
	.align	4
        /*0000*/ 	.byte	0x02, 0x09, 0x00, 0x00, 0x02, 0x02, 0x01, 0x00, 0x02, 0x05, 0x05, 0x00, 0x03, 0x07, 0x01, 0x01
        /*0010*/ 	.byte	0x02, 0x03, 0x00, 0x00, 0x02, 0x06, 0x01, 0x00, 0x04, 0x0b, 0x08, 0x00, 0x01, 0x00, 0x00, 0x00
        /*0020*/ 	.byte	0x00, 0x00, 0x00, 0x00


//--------------------- .nv.info._Z6stridePdi     --------------------------
	.section	.nv.info._Z6stridePdi,"",@"SHT_CUDA_INFO"
	.sectionflags	@""
	.align	4


	//----- nvinfo : EIATTR_CUDA_API_VERSION
	.align		4
        /*0000*/ 	.byte	0x04, 0x37
        /*0002*/ 	.short	(.L_13 - .L_12)
.L_12:
        /*0004*/ 	.word	0x00000082


	//----- nvinfo : EIATTR_KPARAM_INFO
	.align		4
.L_13:
        /*0008*/ 	.byte	0x04, 0x17
        /*000a*/ 	.short	(.L_15 - .L_14)
.L_14:
        /*000c*/ 	.word	0x00000000
        /*0010*/ 	.short	0x0001
        /*0012*/ 	.short	0x0008
        /*0014*/ 	.byte	0x00, 0xf0, 0x11, 0x00


	//----- nvinfo : EIATTR_KPARAM_INFO
	.align		4
.L_15:
        /*0018*/ 	.byte	0x04, 0x17
        /*001a*/ 	.short	(.L_17 - .L_16)
.L_16:
        /*001c*/ 	.word	0x00000000
        /*0020*/ 	.short	0x0000
        /*0022*/ 	.short	0x0000
        /*0024*/ 	.byte	0x00, 0xf5, 0x21, 0x00


	//----- nvinfo : EIATTR_SPARSE_MMA_MASK
	.align		4
.L_17:
        /*0028*/ 	.byte	0x03, 0x50
        /*002a*/ 	.short	0x0000


	//----- nvinfo : EIATTR_MAXREG_COUNT
	.align		4
        /*002c*/ 	.byte	0x03, 0x1b
        /*002e*/ 	.short	0x00ff


	//----- nvinfo : EIATTR_MERCURY_ISA_VERSION
	.align		4
        /*0030*/ 	.byte	0x03, 0x5f
        /*0032*/ 	.short	0x0101


	//----- nvinfo : EIATTR_VRC_CTA_INIT_COUNT
	.align		4
        /*0034*/ 	.byte	0x02, 0x4a
	.zero		1
	.zero		1


	//----- nvinfo : EIATTR_EXIT_INSTR_OFFSETS
	.align		4
        /*0038*/ 	.byte	0x04, 0x1c
        /*003a*/ 	.short	(.L_19 - .L_18)


	//   ....[0]....
.L_18:
        /*003c*/ 	.word	0x000000d0


	//----- nvinfo : EIATTR_CBANK_PARAM_SIZE
	.align		4
.L_19:
        /*0040*/ 	.byte	0x03, 0x19
        /*0042*/ 	.short	0x000c


	//----- nvinfo : EIATTR_PARAM_CBANK
	.align		4
        /*0044*/ 	.byte	0x04, 0x0a
        /*0046*/ 	.short	(.L_21 - .L_20)
	.align		4
.L_20:
        /*0048*/ 	.word	index@(.nv.constant0._Z6stridePdi)
        /*004c*/ 	.short	0x0380
        /*004e*/ 	.short	0x000c


	//----- nvinfo : EIATTR_SW_WAR
	.align		4
.L_21:
        /*0050*/ 	.byte	0x04, 0x36
        /*0052*/ 	.short	(.L_23 - .L_22)
.L_22:
        /*0054*/ 	.word	0x00000008
.L_23:


//--------------------- .nv.info._Z6offsetPdi     --------------------------
	.section	.nv.info._Z6offsetPdi,"",@"SHT_CUDA_INFO"
	.sectionflags	@""
	.align	4


	//----- nvinfo : EIATTR_CUDA_API_VERSION
	.align		4
        /*0000*/ 	.byte	0x04, 0x37
        /*0002*/ 	.short	(.L_25 - .L_24)
.L_24:
        /*0004*/ 	.word	0x00000082


	//----- nvinfo : EIATTR_KPARAM_INFO
	.align		4
.L_25:
        /*0008*/ 	.byte	0x04, 0x17
        /*000a*/ 	.short	(.L_27 - .L_26)
.L_26:
        /*000c*/ 	.word	0x00000000
        /*0010*/ 	.short	0x0001
        /*0012*/ 	.short	0x0008
        /*0014*/ 	.byte	0x00, 0xf0, 0x11, 0x00


	//----- nvinfo : EIATTR_KPARAM_INFO
	.align		4
.L_27:
        /*0018*/ 	.byte	0x04, 0x17
        /*001a*/ 	.short	(.L_29 - .L_28)
.L_28:
        /*001c*/ 	.word	0x00000000
        /*0020*/ 	.short	0x0000
        /*0022*/ 	.short	0x0000
        /*0024*/ 	.byte	0x00, 0xf5, 0x21, 0x00


	//----- nvinfo : EIATTR_SPARSE_MMA_MASK
	.align		4
.L_29:
        /*0028*/ 	.byte	0x03, 0x50
        /*002a*/ 	.short	0x0000


	//----- nvinfo : EIATTR_MAXREG_COUNT
	.align		4
        /*002c*/ 	.byte	0x03, 0x1b
        /*002e*/ 	.short	0x00ff


	//----- nvinfo : EIATTR_MERCURY_ISA_VERSION
	.align		4
        /*0030*/ 	.byte	0x03, 0x5f
        /*0032*/ 	.short	0x0101


	//----- nvinfo : EIATTR_VRC_CTA_INIT_COUNT
	.align		4
        /*0034*/ 	.byte	0x02, 0x4a
	.zero		1
	.zero		1


	//----- nvinfo : EIATTR_EXIT_INSTR_OFFSETS
	.align		4
        /*0038*/ 	.byte	0x04, 0x1c
        /*003a*/ 	.short	(.L_31 - .L_30)


	//   ....[0]....
.L_30:
        /*003c*/ 	.word	0x000000d0


	//----- nvinfo : EIATTR_CBANK_PARAM_SIZE
	.align		4
.L_31:
        /*0040*/ 	.byte	0x03, 0x19
        /*0042*/ 	.short	0x000c


	//----- nvinfo : EIATTR_PARAM_CBANK
	.align		4
        /*0044*/ 	.byte	0x04, 0x0a
        /*0046*/ 	.short	(.L_33 - .L_32)
	.align		4
.L_32:
        /*0048*/ 	.word	index@(.nv.constant0._Z6offsetPdi)
        /*004c*/ 	.short	0x0380
        /*004e*/ 	.short	0x000c


	//----- nvinfo : EIATTR_SW_WAR
	.align		4
.L_33:
        /*0050*/ 	.byte	0x04, 0x36
        /*0052*/ 	.short	(.L_35 - .L_34)
.L_34:
        /*0054*/ 	.word	0x00000008
.L_35:


//--------------------- .nv.callgraph             --------------------------
	.section	.nv.callgraph,"",@"SHT_CUDA_CALLGRAPH"
	.align	4
	.sectionentsize	8
	.align		4
        /*0000*/ 	.word	0x00000000
	.align		4
        /*0004*/ 	.word	0xffffffff
	.align		4
        /*0008*/ 	.word	0x00000000
	.align		4
        /*000c*/ 	.word	0xfffffffe
	.align		4
        /*0010*/ 	.word	0x00000000
	.align		4
        /*0014*/ 	.word	0xfffffffd
	.align		4
        /*0018*/ 	.word	0x00000000
	.align		4
        /*001c*/ 	.word	0xfffffffc


//--------------------- .text._Z6stridePdi        --------------------------
	.section	.text._Z6stridePdi,"ax",@progbits
	.align	128
        .global         _Z6stridePdi
        .type           _Z6stridePdi,@function
        .size           _Z6stridePdi,(.L_x_2 - _Z6stridePdi)
        .other          _Z6stridePdi,@"STO_CUDA_ENTRY STV_DEFAULT"
_Z6stridePdi:
.text._Z6stridePdi:
[----:B------:R-:W-:Y:S01]  /*0000*/  LDC R1, c[0x0][0x37c] ;  /* 0x0000df00ff017b82 */ /* 0x000fe20000000800 */
[----:B------:R-:W0:Y:S01]  /*0010*/  S2R R0, SR_CTAID.X ;  /* 0x0000000000007919 */ /* 0x000e220000002500 */
[----:B------:R-:W0:Y:S06]  /*0020*/  LDCU UR6, c[0x0][0x360] ;  /* 0x00006c00ff0677ac */ /* 0x000e2c0008000800 */
[----:B------:R-:W1:Y:S01]  /*0030*/  LDC.64 R2, c[0x0][0x380] ;  /* 0x0000e000ff027b82 */ /* 0x000e620000000a00 */
[----:B------:R-:W0:Y:S01]  /*0040*/  S2R R5, SR_TID.X ;  /* 0x0000000000057919 */ /* 0x000e220000002100 */
[----:B------:R-:W2:Y:S01]  /*0050*/  LDCU UR7, c[0x0][0x388] ;  /* 0x00007100ff0777ac */ /* 0x000ea20008000800 */
[----:B------:R-:W3:Y:S01]  /*0060*/  LDCU.64 UR4, c[0x0][0x358] ;  /* 0x00006b00ff0477ac */ /* 0x000ee20008000a00 */
[----:B0-----:R-:W-:-:S04]  /*0070*/  IMAD R0, R0, UR6, R5 ;  /* 0x0000000600007c24 */ /* 0x001fc8000f8e0205 */
[----:B--2---:R-:W-:-:S04]  /*0080*/  IMAD R5, R0, UR7, RZ ;  /* 0x0000000700057c24 */ /* 0x004fc8000f8e02ff */
[----:B-1----:R-:W-:-:S05]  /*0090*/  IMAD.WIDE R2, R5, 0x8, R2 ;  /* 0x0000000805027825 */ /* 0x002fca00078e0202 */
[----:B---3--:R-:W2:Y:S02]  /*00a0*/  LDG.E.64 R4, desc[UR4][R2.64] ;  /* 0x0000000402047981 */ /* 0x008ea4000c1e1b00 */
[----:B--2---:R-:W-:-:S07]  /*00b0*/  DADD R4, R4, 1 ;  /* 0x3ff0000004047429 */ /* 0x004fce0000000000 */
[----:B------:R-:W-:Y:S01]  /*00c0*/  STG.E.64 desc[UR4][R2.64], R4 ;  /* 0x0000000402007986 */ /* 0x000fe2000c101b04 */
[----:B------:R-:W-:Y:S05]  /*00d0*/  EXIT ;  /* 0x000000000000794d */ /* 0x000fea0003800000 */
.L_x_0:
[----:B------:R-:W-:-:S00]  /*00e0*/  BRA `(.L_x_0) ;  /* 0xfffffffc00fc7947 */ /* 0x000fc0000383ffff */
[----:B------:R-:W-:-:S00]  /*00f0*/  NOP ;  /* 0x0000000000007918 */ /* 0x000fc00000000000 */
        /* <DEDUP_REMOVED lines=8> */
.L_x_2:


//--------------------- .text._Z6offsetPdi        --------------------------
	.section	.text._Z6offsetPdi,"ax",@progbits
	.align	128
        .global         _Z6offsetPdi
        .type           _Z6offsetPdi,@function
        .size           _Z6offsetPdi,(.L_x_3 - _Z6offsetPdi)
        .other          _Z6offsetPdi,@"STO_CUDA_ENTRY STV_DEFAULT"
_Z6offsetPdi:
.text._Z6offsetPdi:
[----:B------:R-:W-:Y:S01]  /*0000*/  LDC R1, c[0x0][0x37c] ;  /* 0x0000df00ff017b82 */ /* 0x000fe20000000800 */
[----:B------:R-:W0:Y:S01]  /*0010*/  S2R R0, SR_CTAID.X ;  /* 0x0000000000007919 */ /* 0x000e220000002500 */
[----:B------:R-:W0:Y:S06]  /*0020*/  LDCU UR6, c[0x0][0x360] ;  /* 0x00006c00ff0677ac */ /* 0x000e2c0008000800 */
[----:B------:R-:W1:Y:S01]  /*0030*/  LDC.64 R2, c[0x0][0x380] ;  /* 0x0000e000ff027b82 */ /* 0x000e620000000a00 */
[----:B------:R-:W0:Y:S01]  /*0040*/  S2R R5, SR_TID.X ;  /* 0x0000000000057919 */ /* 0x000e220000002100 */
[----:B------:R-:W2:Y:S01]  /*0050*/  LDCU UR7, c[0x0][0x388] ;  /* 0x00007100ff0777ac */ /* 0x000ea20008000800 */
[----:B------:R-:W3:Y:S01]  /*0060*/  LDCU.64 UR4, c[0x0][0x358] ;  /* 0x00006b00ff0477ac */ /* 0x000ee20008000a00 */
[----:B0-----:R-:W-:-:S05]  /*0070*/  IMAD R0, R0, UR6, R5 ;  /* 0x0000000600007c24 */ /* 0x001fca000f8e0205 */
[----:B--2---:R-:W-:-:S05]  /*0080*/  IADD3 R5, PT, PT, R0, UR7, RZ ;  /* 0x0000000700057c10 */ /* 0x004fca000fffe0ff */
[----:B-1----:R-:W-:-:S05]  /*0090*/  IMAD.WIDE R2, R5, 0x8, R2 ;  /* 0x0000000805027825 */ /* 0x002fca00078e0202 */
[----:B---3--:R-:W2:Y:S02]  /*00a0*/  LDG.E.64 R4, desc[UR4][R2.64] ;  /* 0x0000000402047981 */ /* 0x008ea4000c1e1b00 */
[----:B--2---:R-:W-:-:S07]  /*00b0*/  DADD R4, R4, 1 ;  /* 0x3ff0000004047429 */ /* 0x004fce0000000000 */
[----:B------:R-:W-:Y:S01]  /*00c0*/  STG.E.64 desc[UR4][R2.64], R4 ;  /* 0x0000000402007986 */ /* 0x000fe2000c101b04 */
[----:B------:R-:W-:Y:S05]  /*00d0*/  EXIT ;  /* 0x000000000000794d */ /* 0x000fea0003800000 */
.L_x_1:
        /* <DEDUP_REMOVED lines=10> */
.L_x_3:


//--------------------- .nv.shared.reserved.0     --------------------------
	.section	.nv.shared.reserved.0,"aw",@nobits
	.weak		__nv_reservedSMEM_offset_0_alias
	.size		__nv_reservedSMEM_offset_0_alias, 0, 64
	.other		__nv_reservedSMEM_offset_0_alias,@"STO_CUDA_RESERVED_SHARED STV_DEFAULT"
__nv_reservedSMEM_offset_0_alias:
	.zero		0
	.zero		64


//--------------------- .nv.constant0._Z6stridePdi --------------------------
	.section	.nv.constant0._Z6stridePdi,"a",@progbits
	.sectionflags	@""
	.align	4
.nv.constant0._Z6stridePdi:
	.zero		908


//--------------------- .nv.constant0._Z6offsetPdi --------------------------
	.section	.nv.constant0._Z6offsetPdi,"a",@progbits
	.sectionflags	@""
	.align	4
.nv.constant0._Z6offsetPdi:
	.zero		908


//--------------------- SYMBOLS --------------------------

	.type		.nv.reservedSmem.offset0,@object
	.size		.nv.reservedSmem.offset0,0x4
